//
// Generated by NVIDIA NVVM Compiler
//
// Compiler Build ID: CL-36424714
// Cuda compilation tools, release 13.0, V13.0.88
// Based on NVVM 20.0.0
//

.version 9.0
.target sm_100
.address_size 64

	// .globl	_Z3oobv
.global .align 4 .u32 d_result;
// _ZZ3oobvE11partial_sum has been demoted

.visible .entry _Z3oobv()
{
	.reg .b32 	%r<5>;
	// demoted variable
	.shared .align 4 .b8 _ZZ3oobvE11partial_sum[8];
	ld.shared.u32 	%r1, [_ZZ3oobvE11partial_sum];
	ld.shared.u32 	%r2, [_ZZ3oobvE11partial_sum+12];
	add.s32 	%r3, %r2, %r1;
	st.shared.u32 	[_ZZ3oobvE11partial_sum+16], %r3;
	mov.b32 	%r4, 5;
	st.global.u32 	[d_result], %r4;
	ret;

}


// ===== COMPILED SASS (sm_100) =====

	.target	sm_100

	.elftype	@"ET_EXEC"


//--------------------- .note.nv.tkinfo           --------------------------
	.section	.note.nv.tkinfo,"",@"SHT_NOTE"
	.sectionflags	@"SHF_NOTE_NV_TKINFO"
	.tkinfo
        /*0018*/ 	.word	0x00000002
        /*0030*/ 	.string	""
        /*0030*/ 	.string	"ptxas"
        /*0030*/ 	.string	"Cuda compilation tools, release 13.0, V13.0.88"
        /*0030*/ 	.string	"Build cuda_13.0.r13.0/compiler.36424714_0"
        /*0030*/ 	.string	"-arch sm_100 -m 64 "



//--------------------- .note.nv.cuinfo           --------------------------
	.section	.note.nv.cuinfo,"",@"SHT_NOTE"
	.sectionflags	@"SHF_NOTE_NV_CUINFO"
        /*0018*/ 	.short	0x0002
        /*001a*/ 	.short	0x0064
        /*001c*/ 	.short	0x0082
	.zero		2


//--------------------- .nv.info                  --------------------------
	.section	.nv.info,"",@"SHT_CUDA_INFO"
	.align	4


	//----- nvinfo : EIATTR_REGCOUNT
	.align		4
        /*0000*/ 	.byte	0x04, 0x2f
        /*0002*/ 	.short	(.L_2 - .L_1)
	.align		4
.L_1:
        /*0004*/ 	.word	index@(_Z3oobv)
        /*0008*/ 	.word	0x0000000a


	//----- nvinfo : EIATTR_FRAME_SIZE
	.align		4
.L_2:
        /*000c*/ 	.byte	0x04, 0x11
        /*000e*/ 	.short	(.L_4 - .L_3)
	.align		4
.L_3:
        /*0010*/ 	.word	index@(_Z3oobv)
        /*0014*/ 	.word	0x00000000


	//----- nvinfo : EIATTR_MIN_STACK_SIZE
	.align		4
.L_4:
        /*0018*/ 	.byte	0x04, 0x12
        /*001a*/ 	.short	(.L_6 - .L_5)
	.align		4
.L_5:
        /*001c*/ 	.word	index@(_Z3oobv)
        /*0020*/ 	.word	0x00000000
.L_6:


//--------------------- .nv.compat                --------------------------
	.section	.nv.compat,"",@"SHT_CUDA_COMPAT_INFO"
	.align	4
        /*0000*/ 	.byte	0x02, 0x09, 0x00, 0x00, 0x02, 0x02, 0x01, 0x00, 0x02, 0x05, 0x05, 0x00, 0x03, 0x07, 0x01, 0x01
        /*0010*/ 	.byte	0x02, 0x03, 0x00, 0x00, 0x02, 0x06, 0x01, 0x00, 0x04, 0x0b, 0x08, 0x00, 0x09, 0x00, 0x00, 0x00
        /*0020*/ 	.byte	0x00, 0x00, 0x00, 0x00


//--------------------- .nv.info._Z3oobv          --------------------------
	.section	.nv.info._Z3oobv,"",@"SHT_CUDA_INFO"
	.sectionflags	@""
	.align	4


	//----- nvinfo : EIATTR_CUDA_API_VERSION
	.align		4
        /*0000*/ 	.byte	0x04, 0x37
        /*0002*/ 	.short	(.L_8 - .L_7)
.L_7:
        /*0004*/ 	.word	0x00000082


	//----- nvinfo : EIATTR_SPARSE_MMA_MASK
	.align		4
.L_8:
        /*0008*/ 	.byte	0x03, 0x50
        /*000a*/ 	.short	0x0000


	//----- nvinfo : EIATTR_MAXREG_COUNT
	.align		4
        /*000c*/ 	.byte	0x03, 0x1b
        /*000e*/ 	.short	0x00ff


	//----- nvinfo : EIATTR_MERCURY_ISA_VERSION
	.align		4
        /*0010*/ 	.byte	0x03, 0x5f
        /*0012*/ 	.short	0x0101


	//----- nvinfo : EIATTR_VRC_CTA_INIT_COUNT
	.align		4
        /*0014*/ 	.byte	0x02, 0x4a
	.zero		1
	.zero		1


	//----- nvinfo : EIATTR_EXIT_INSTR_OFFSETS
	.align		4
        /*0018*/ 	.byte	0x04, 0x1c
        /*001a*/ 	.short	(.L_10 - .L_9)


	//   ....[0]....
.L_9:
        /*001c*/ 	.word	0x000000c0


	//----- nvinfo : EIATTR_SW_WAR
	.align		4
.L_10:
        /*0020*/ 	.byte	0x04, 0x36
        /*0022*/ 	.short	(.L_12 - .L_11)
.L_11:
        /*0024*/ 	.word	0x00000008
.L_12:


//--------------------- .nv.callgraph             --------------------------
	.section	.nv.callgraph,"",@"SHT_CUDA_CALLGRAPH"
	.align	4
	.sectionentsize	8
	.align		4
        /*0000*/ 	.word	0x00000000
	.align		4
        /*0004*/ 	.word	0xffffffff
	.align		4
        /*0008*/ 	.word	0x00000000
	.align		4
        /*000c*/ 	.word	0xfffffffe
	.align		4
        /*0010*/ 	.word	0x00000000
	.align		4
        /*0014*/ 	.word	0xfffffffd
	.align		4
        /*0018*/ 	.word	0x00000000
	.align		4
        /*001c*/ 	.word	0xfffffffc


//--------------------- .nv.constant4             --------------------------
	.section	.nv.constant4,"a",@progbits
	.align	8
	.align		8
.nv.constant4:
        /*0000*/ 	.dword	d_result


//--------------------- .text._Z3oobv             --------------------------
	.section	.text._Z3oobv,"ax",@progbits
	.align	128
        .global         _Z3oobv
        .type           _Z3oobv,@function
        .size           _Z3oobv,(.L_x_1 - _Z3oobv)
        .other          _Z3oobv,@"STO_CUDA_ENTRY STV_DEFAULT"
_Z3oobv:
.text._Z3oobv:
[----:B------:R-:W-:Y:S08]  /*0000*/  LDC R1, c[0x0][0x37c] ;  /* 0x0000df00ff017b82 */ /* 0x000ff00000000800 */
[----:B------:R-:W0:Y:S01]  /*0010*/  S2UR UR5, SR_CgaCtaId ;  /* 0x00000000000579c3 */ /* 0x000e220000008800 */
[----:B------:R-:W-:Y:S01]  /*0020*/  UMOV UR4, 0x400 ;  /* 0x0000040000047882 */ /* 0x000fe20000000000 */
[----:B------:R-:W1:Y:S01]  /*0030*/  LDCU.64 UR6, c[0x0][0x358] ;  /* 0x00006b00ff0677ac */ /* 0x000e620008000a00 */
[----:B------:R-:W-:-:S05]  /*0040*/  HFMA2 R5, -RZ, RZ, 0, 2.98023223876953125e-07 ;  /* 0x00000005ff057431 */ /* 0x000fca00000001ff */
[----:B------:R-:W1:Y:S01]  /*0050*/  LDC.64 R2, c[0x4][RZ] ;  /* 0x01000000ff027b82 */ /* 0x000e620000000a00 */
[----:B0-----:R-:W-:Y:S01]  /*0060*/  ULEA UR4, UR5, UR4, 0x18 ;  /* 0x0000000405047291 */ /* 0x001fe2000f8ec0ff */
[----:B-1----:R-:W-:Y:S08]  /*0070*/  STG.E desc[UR6][R2.64], R5 ;  /* 0x0000000502007986 */ /* 0x002ff0000c101906 */
[----:B------:R-:W-:Y:S04]  /*0080*/  LDS R0, [UR4] ;  /* 0x00000004ff007984 */ /* 0x000fe80008000800 */
[----:B------:R-:W0:Y:S02]  /*0090*/  LDS R7, [UR4+0xc] ;  /* 0x00000c04ff077984 */ /* 0x000e240008000800 */
[----:B0-----:R-:W-:-:S05]  /*00a0*/  IADD3 R0, PT, PT, R0, R7, RZ ;  /* 0x0000000700007210 */ /* 0x001fca0007ffe0ff */
[----:B------:R-:W-:Y:S01]  /*00b0*/  STS [UR4+0x10], R0 ;  /* 0x00001000ff007988 */ /* 0x000fe20008000804 */
[----:B------:R-:W-:Y:S05]  /*00c0*/  EXIT ;  /* 0x000000000000794d */ /* 0x000fea0003800000 */
.L_x_0:
[----:B------:R-:W-:-:S00]  /*00d0*/  BRA `(.L_x_0) ;  /* 0xfffffffc00fc7947 */ /* 0x000fc0000383ffff */
[----:B------:R-:W-:-:S00]  /*00e0*/  NOP ;  /* 0x0000000000007918 */ /* 0x000fc00000000000 */
        /* <DEDUP_REMOVED lines=9> */
.L_x_1:


//--------------------- .nv.shared._Z3oobv        --------------------------
	.section	.nv.shared._Z3oobv,"aw",@nobits
	.sectionflags	@""
	.align	4
.nv.shared._Z3oobv:
	.zero		1032


//--------------------- .nv.shared.reserved.0     --------------------------
	.section	.nv.shared.reserved.0,"aw",@nobits
	.weak		__nv_reservedSMEM_offset_0_alias
	.size		__nv_reservedSMEM_offset_0_alias, 0, 64
	.other		__nv_reservedSMEM_offset_0_alias,@"STO_CUDA_RESERVED_SHARED STV_DEFAULT"
__nv_reservedSMEM_offset_0_alias:
	.zero		0
	.zero		64


//--------------------- .nv.global                --------------------------
	.section	.nv.global,"aw",@nobits
	.align	4
.nv.global:
	.type		d_result,@object
	.size		d_result,(.L_0 - d_result)
d_result:
	.zero		4
.L_0:


//--------------------- .nv.constant0._Z3oobv     --------------------------
	.section	.nv.constant0._Z3oobv,"a",@progbits
	.sectionflags	@""
	.align	4
.nv.constant0._Z3oobv:
	.zero		896


//--------------------- SYMBOLS --------------------------

	.type		.nv.reservedSmem.offset0,@object
	.size		.nv.reservedSmem.offset0,0x4
	.type		.nv.reservedSmem.cap,@object
	.size		.nv.reservedSmem.cap,0x4
